	.headerflags	@"EF_CUDA_TEXMODE_UNIFIED EF_CUDA_64BIT_ADDRESS EF_CUDA_ACCELERATORS EF_CUDA_SM90 EF_CUDA_VIRTUAL_SM(EF_CUDA_SM90)"
	.elftype	@"ET_EXEC"


//--------------------- .nv.info                  --------------------------
	.section	.nv.info,"",@"SHT_CUDA_INFO"
	.align	4


	//----- nvinfo : EIATTR_REGCOUNT
	.align		4
        /*0000*/ 	.byte	0x04, 0x2f
        /*0002*/ 	.short	(.L_1 - .L_0)
	.align		4
.L_0:
        /*0004*/ 	.word	index@(triton_poi_fused_max_pool2d_with_indices_15)
        /*0008*/ 	.word	0x0000001e


	//----- nvinfo : EIATTR_MIN_STACK_SIZE
	.align		4
.L_1:
        /*000c*/ 	.byte	0x04, 0x12
        /*000e*/ 	.short	(.L_3 - .L_2)
	.align		4
.L_2:
        /*0010*/ 	.word	index@(triton_poi_fused_max_pool2d_with_indices_15)
        /*0014*/ 	.word	0x00000000


	//----- nvinfo : EIATTR_FRAME_SIZE
	.align		4
.L_3:
        /*0018*/ 	.byte	0x04, 0x11
        /*001a*/ 	.short	(.L_5 - .L_4)
	.align		4
.L_4:
        /*001c*/ 	.word	index@(triton_poi_fused_max_pool2d_with_indices_15)
        /*0020*/ 	.word	0x00000000


	//----- nvinfo : EIATTR_MIN_STACK_SIZE
	.align		4
.L_5:
        /*0024*/ 	.byte	0x04, 0x12
        /*0026*/ 	.short	(.L_7 - .L_6)
	.align		4
.L_6:
        /*0028*/ 	.word	index@(triton_poi_fused_max_pool2d_with_indices_15)
        /*002c*/ 	.word	0x00000000
.L_7:


//--------------------- .nv.info.triton_poi_fused_max_pool2d_with_indices_15 --------------------------
	.section	.nv.info.triton_poi_fused_max_pool2d_with_indices_15,"",@"SHT_CUDA_INFO"
	.sectionflags	@""
	.align	4


	//----- nvinfo : EIATTR_CUDA_API_VERSION
	.align		4
        /*0000*/ 	.byte	0x04, 0x37
        /*0002*/ 	.short	(.L_9 - .L_8)
.L_8:
        /*0004*/ 	.word	0x0000007c


	//----- nvinfo : EIATTR_KPARAM_INFO
	.align		4
.L_9:
        /*0008*/ 	.byte	0x04, 0x17
        /*000a*/ 	.short	(.L_11 - .L_10)
.L_10:
        /*000c*/ 	.word	0x00000000
        /*0010*/ 	.short	0x0004
        /*0012*/ 	.short	0x001c
        /*0014*/ 	.byte	0x00, 0xf0, 0x11, 0x00


	//----- nvinfo : EIATTR_KPARAM_INFO
	.align		4
.L_11:
        /*0018*/ 	.byte	0x04, 0x17
        /*001a*/ 	.short	(.L_13 - .L_12)
.L_12:
        /*001c*/ 	.word	0x00000000
        /*0020*/ 	.short	0x0003
        /*0022*/ 	.short	0x0018
        /*0024*/ 	.byte	0x00, 0xf0, 0x11, 0x00


	//----- nvinfo : EIATTR_KPARAM_INFO
	.align		4
.L_13:
        /*0028*/ 	.byte	0x04, 0x17
        /*002a*/ 	.short	(.L_15 - .L_14)
.L_14:
        /*002c*/ 	.word	0x00000000
        /*0030*/ 	.short	0x0002
        /*0032*/ 	.short	0x0010
        /*0034*/ 	.byte	0x00, 0xf4, 0x21, 0x00


	//----- nvinfo : EIATTR_KPARAM_INFO
	.align		4
.L_15:
        /*0038*/ 	.byte	0x04, 0x17
        /*003a*/ 	.short	(.L_17 - .L_16)
.L_16:
        /*003c*/ 	.word	0x00000000
        /*0040*/ 	.short	0x0001
        /*0042*/ 	.short	0x0008
        /*0044*/ 	.byte	0x00, 0xf4, 0x21, 0x00


	//----- nvinfo : EIATTR_KPARAM_INFO
	.align		4
.L_17:
        /*0048*/ 	.byte	0x04, 0x17
        /*004a*/ 	.short	(.L_19 - .L_18)
.L_18:
        /*004c*/ 	.word	0x00000000
        /*0050*/ 	.short	0x0000
        /*0052*/ 	.short	0x0000
        /*0054*/ 	.byte	0x00, 0xf4, 0x21, 0x00


	//----- nvinfo : EIATTR_SPARSE_MMA_MASK
	.align		4
.L_19:
        /*0058*/ 	.byte	0x03, 0x50
        /*005a*/ 	.short	0x0000


	//----- nvinfo : EIATTR_MAXREG_COUNT
	.align		4
        /*005c*/ 	.byte	0x03, 0x1b
        /*005e*/ 	.short	0x00ff


	//----- nvinfo : EIATTR_EXIT_INSTR_OFFSETS
	.align		4
        /*0060*/ 	.byte	0x04, 0x1c
        /*0062*/ 	.short	(.L_21 - .L_20)


	//   ....[0]....
.L_20:
        /*0064*/ 	.word	0x00000bf0


	//   ....[1]....
        /*0068*/ 	.word	0x00000c10


	//----- nvinfo : EIATTR_REQNTID
	.align		4
.L_21:
        /*006c*/ 	.byte	0x04, 0x10
        /*006e*/ 	.short	(.L_23 - .L_22)
.L_22:
        /*0070*/ 	.word	0x00000080
        /*0074*/ 	.word	0x00000001
        /*0078*/ 	.word	0x00000001


	//----- nvinfo : EIATTR_CBANK_PARAM_SIZE
	.align		4
.L_23:
        /*007c*/ 	.byte	0x03, 0x19
        /*007e*/ 	.short	0x0020


	//----- nvinfo : EIATTR_PARAM_CBANK
	.align		4
        /*0080*/ 	.byte	0x04, 0x0a
        /*0082*/ 	.short	(.L_25 - .L_24)
	.align		4
.L_24:
        /*0084*/ 	.word	index@(.nv.constant0.triton_poi_fused_max_pool2d_with_indices_15)
        /*0088*/ 	.short	0x0210
        /*008a*/ 	.short	0x0020


	//----- nvinfo : EIATTR_SW_WAR
	.align		4
.L_25:
        /*008c*/ 	.byte	0x04, 0x36
        /*008e*/ 	.short	(.L_27 - .L_26)
.L_26:
        /*0090*/ 	.word	0x00000008
.L_27:


//--------------------- .nv.callgraph             --------------------------
	.section	.nv.callgraph,"",@"SHT_CUDA_CALLGRAPH"
	.align	4
	.sectionentsize	8
	.align		4
        /*0000*/ 	.word	0x00000000
	.align		4
        /*0004*/ 	.word	0xffffffff
	.align		4
        /*0008*/ 	.word	0x00000000
	.align		4
        /*000c*/ 	.word	0xfffffffe
	.align		4
        /*0010*/ 	.word	0x00000000
	.align		4
        /*0014*/ 	.word	0xfffffffd
	.align		4
        /*0018*/ 	.word	0x00000000
	.align		4
        /*001c*/ 	.word	0xfffffffc


//--------------------- .text.triton_poi_fused_max_pool2d_with_indices_15 --------------------------
	.section	.text.triton_poi_fused_max_pool2d_with_indices_15,"ax",@progbits
	.sectionflags	@"SHF_BARRIERS=1"
	.align	128
        .global         triton_poi_fused_max_pool2d_with_indices_15
        .type           triton_poi_fused_max_pool2d_with_indices_15,@function
        .size           triton_poi_fused_max_pool2d_with_indices_15,(.L_x_1 - triton_poi_fused_max_pool2d_with_indices_15)
        .other          triton_poi_fused_max_pool2d_with_indices_15,@"STO_CUDA_ENTRY STV_DEFAULT"
triton_poi_fused_max_pool2d_with_indices_15:
.text.triton_poi_fused_max_pool2d_with_indices_15:
[----:B------:R-:W0:Y:S02]  /*0000*/  LDC R1, c[0x0][0x28] ;  /* 0x00000a00ff017b82 */ /* 0x000e240000000800 */
[----:B------:R-:W1:Y:S01]  /*0010*/  S2R R7, SR_CTAID.Y ;  /* 0x0000000000077919 */ /* 0x000e620000002600 */
[----:B------:R-:W-:Y:S01]  /*0020*/  ULDC.64 UR6, c[0x0][0x208] ;  /* 0x0000820000067ab9 */ /* 0x000fe20000000a00 */
[----:B------:R-:W2:Y:S01]  /*0030*/  S2R R4, SR_TID.X ;  /* 0x0000000000047919 */ /* 0x000ea20000002100 */
[----:B------:R-:W3:Y:S01]  /*0040*/  S2R R5, SR_CTAID.X ;  /* 0x0000000000057919 */ /* 0x000ee20000002500 */
[----:B-1----:R-:W-:-:S05]  /*0050*/  IMAD.SHL.U32 R7, R7, 0x80, RZ ;  /* 0x0000008007077824 */ /* 0x002fca00078e00ff */
[----:B--2---:R-:W-:Y:S01]  /*0060*/  LOP3.LUT R0, R7, 0x7f, R4, 0xf8, !PT ;  /* 0x0000007f07007812 */ /* 0x004fe200078ef804 */
[----:B---3--:R-:W-:-:S03]  /*0070*/  IMAD.SHL.U32 R5, R5, 0x2, RZ ;  /* 0x0000000205057824 */ /* 0x008fc600078e00ff */
[C---:B------:R-:W-:Y:S01]  /*0080*/  ISETP.GE.AND P0, PT, R0.reuse, 0x64, PT ;  /* 0x000000640000780c */ /* 0x040fe20003f06270 */
[----:B------:R-:W-:-:S03]  /*0090*/  IMAD.HI R2, R0, 0x66666667, RZ ;  /* 0x6666666700027827 */ /* 0x000fc600078e02ff */
[----:B------:R-:W-:Y:S01]  /*00a0*/  ISETP.LT.AND P0, PT, R5, 0xc0, !P0 ;  /* 0x000000c00500780c */ /* 0x000fe20004701270 */
[----:B------:R-:W-:Y:S01]  /*00b0*/  IMAD.HI R10, R0, 0x51eb851f, RZ ;  /* 0x51eb851f000a7827 */ /* 0x000fe200078e02ff */
[----:B------:R-:W-:-:S04]  /*00c0*/  SHF.R.S32.HI R3, RZ, 0x1, R2 ;  /* 0x00000001ff037819 */ /* 0x000fc80000011402 */
[----:B------:R-:W-:Y:S02]  /*00d0*/  LEA.HI R9, R2, R3, RZ, 0x1 ;  /* 0x0000000302097211 */ /* 0x000fe400078f08ff */
[----:B------:R-:W1:Y:S01]  /*00e0*/  LDC.64 R2, c[0x0][0x210] ;  /* 0x00008400ff027b82 */ /* 0x000e620000000a00 */
[----:B------:R-:W-:Y:S02]  /*00f0*/  SHF.R.U32.HI R13, RZ, 0x1f, R10 ;  /* 0x0000001fff0d7819 */ /* 0x000fe4000001160a */
[C---:B------:R-:W-:Y:S02]  /*0100*/  IMAD.HI R8, R9.reuse, 0x66666667, RZ ;  /* 0x6666666709087827 */ /* 0x040fe400078e02ff */
[----:B------:R-:W-:Y:S02]  /*0110*/  LEA.HI.SX32 R13, R10, R13, 0x1d ;  /* 0x0000000d0a0d7211 */ /* 0x000fe400078feaff */
[----:B------:R-:W-:Y:S01]  /*0120*/  IMAD R6, R9, -0x5, R0 ;  /* 0xfffffffb09067824 */ /* 0x000fe200078e0200 */
[----:B------:R-:W-:-:S03]  /*0130*/  SHF.R.S32.HI R11, RZ, 0x1, R8 ;  /* 0x00000001ff0b7819 */ /* 0x000fc60000011408 */
[----:B------:R-:W-:Y:S01]  /*0140*/  IMAD R6, R6, 0x180, R5 ;  /* 0x0000018006067824 */ /* 0x000fe200078e0205 */
[----:B------:R-:W-:Y:S02]  /*0150*/  LEA.HI R8, R8, R11, RZ, 0x1 ;  /* 0x0000000b08087211 */ /* 0x000fe400078f08ff */
[----:B------:R-:W-:Y:S01]  /*0160*/  CS2R R10, SRZ ;  /* 0x00000000000a7805 */ /* 0x000fe2000001ff00 */
[----:B------:R-:W-:Y:S01]  /*0170*/  IMAD R6, R13, 0x6c00, R6 ;  /* 0x00006c000d067824 */ /* 0x000fe200078e0206 */
[----:B------:R-:W-:Y:S01]  /*0180*/  CS2R R12, SRZ ;  /* 0x00000000000c7805 */ /* 0x000fe2000001ff00 */
[----:B------:R-:W-:-:S04]  /*0190*/  IMAD R9, R8, -0x5, R9 ;  /* 0xfffffffb08097824 */ /* 0x000fc800078e0209 */
[----:B------:R-:W-:-:S04]  /*01a0*/  IMAD R9, R9, 0x1200, R6 ;  /* 0x0000120009097824 */ /* 0x000fc800078e0206 */
[C---:B------:R-:W-:Y:S02]  /*01b0*/  VIADD R21, R9.reuse, 0xc0 ;  /* 0x000000c009157836 */ /* 0x040fe40000000000 */
[----:B-1----:R-:W-:-:S04]  /*01c0*/  IMAD.WIDE R16, R9, 0x4, R2 ;  /* 0x0000000409107825 */ /* 0x002fc800078e0202 */
[--C-:B------:R-:W-:Y:S01]  /*01d0*/  IMAD.WIDE R20, R21, 0x4, R2.reuse ;  /* 0x0000000415147825 */ /* 0x100fe200078e0202 */
[----:B------:R1:W2:Y:S03]  /*01e0*/  @P0 LDG.E.EL.64 R10, desc[UR6][R16.64] ;  /* 0x00000006100a0981 */ /* 0x0002a6000c2e1b00 */
[----:B------:R-:W-:Y:S01]  /*01f0*/  VIADD R23, R9, 0x180 ;  /* 0x0000018009177836 */ /* 0x000fe20000000000 */
[----:B------:R3:W2:Y:S01]  /*0200*/  @P0 LDG.E.EL.64 R12, desc[UR6][R20.64] ;  /* 0x00000006140c0981 */ /* 0x0006a2000c2e1b00 */
[----:B------:R-:W-:Y:S02]  /*0210*/  CS2R R14, SRZ ;  /* 0x00000000000e7805 */ /* 0x000fe4000001ff00 */
[----:B------:R-:W-:-:S05]  /*0220*/  IMAD.WIDE R22, R23, 0x4, R2 ;  /* 0x0000000417167825 */ /* 0x000fca00078e0202 */
[----:B------:R-:W4:Y:S01]  /*0230*/  @P0 LDG.E.EL.64 R14, desc[UR6][R22.64] ;  /* 0x00000006160e0981 */ /* 0x000f22000c2e1b00 */
[----:B------:R-:W-:Y:S01]  /*0240*/  VIADD R25, R9, 0x900 ;  /* 0x0000090009197836 */ /* 0x000fe20000000000 */
[----:B------:R-:W-:-:S03]  /*0250*/  CS2R R18, SRZ ;  /* 0x0000000000127805 */ /* 0x000fc6000001ff00 */
[----:B------:R-:W-:-:S05]  /*0260*/  IMAD.WIDE R24, R25, 0x4, R2 ;  /* 0x0000000419187825 */ /* 0x000fca00078e0202 */
[----:B------:R-:W5:Y:S01]  /*0270*/  @P0 LDG.E.EL.64 R18, desc[UR6][R24.64] ;  /* 0x0000000618120981 */ /* 0x000f62000c2e1b00 */
[----:B------:R-:W-:Y:S01]  /*0280*/  VIADD R27, R9, 0x9c0 ;  /* 0x000009c0091b7836 */ /* 0x000fe20000000000 */
[----:B-1----:R-:W-:-:S03]  /*0290*/  CS2R R16, SRZ ;  /* 0x0000000000107805 */ /* 0x002fc6000001ff00 */
[----:B---3--:R-:W-:-:S05]  /*02a0*/  IMAD.WIDE R20, R27, 0x4, R2 ;  /* 0x000000041b147825 */ /* 0x008fca00078e0202 */
[----:B------:R-:W3:Y:S01]  /*02b0*/  @P0 LDG.E.EL.64 R16, desc[UR6][R20.64] ;  /* 0x0000000614100981 */ /* 0x000ee2000c2e1b00 */
[C---:B--2---:R-:W-:Y:S02]  /*02c0*/  FSETP.GT.AND P6, PT, R12.reuse, R10, PT ;  /* 0x0000000a0c00720b */ /* 0x044fe40003fc4000 */
[C---:B------:R-:W-:Y:S02]  /*02d0*/  FSETP.GT.AND P1, PT, R13.reuse, R11, PT ;  /* 0x0000000b0d00720b */ /* 0x040fe40003f24000 */
[----:B------:R-:W-:Y:S02]  /*02e0*/  FSETP.NAN.AND P2, PT, R12, R12, PT ;  /* 0x0000000c0c00720b */ /* 0x000fe40003f48000 */
[----:B------:R-:W-:Y:S02]  /*02f0*/  FSETP.NAN.AND P4, PT, R13, R13, PT ;  /* 0x0000000d0d00720b */ /* 0x000fe40003f88000 */
[----:B----4-:R-:W-:Y:S02]  /*0300*/  FSETP.NAN.AND P3, PT, R14, R14, PT ;  /* 0x0000000e0e00720b */ /* 0x010fe40003f68000 */
[----:B------:R-:W-:-:S03]  /*0310*/  SEL R6, RZ, 0x1, !P1 ;  /* 0x00000001ff067807 */ /* 0x000fc60004800000 */
[----:B------:R-:W-:Y:S02]  /*0320*/  @!P6 SEL R12, R12, R10, P2 ;  /* 0x0000000a0c0ce207 */ /* 0x000fe40001000000 */
[----:B------:R-:W-:Y:S02]  /*0330*/  FSETP.NAN.AND P2, PT, R15, R15, PT ;  /* 0x0000000f0f00720b */ /* 0x000fe40003f48000 */
[----:B------:R-:W-:Y:S02]  /*0340*/  FSETP.GEU.AND P5, PT, R12, R14, PT ;  /* 0x0000000e0c00720b */ /* 0x000fe40003fae000 */
[----:B------:R-:W-:Y:S02]  /*0350*/  @!P1 SEL R13, R13, R11, P4 ;  /* 0x0000000b0d0d9207 */ /* 0x000fe40002000000 */
[----:B------:R-:W-:Y:S02]  /*0360*/  CS2R R10, SRZ ;  /* 0x00000000000a7805 */ /* 0x000fe4000001ff00 */
[----:B------:R-:W-:-:S02]  /*0370*/  @!P3 SEL R14, R14, R12, !P5 ;  /* 0x0000000c0e0eb207 */ /* 0x000fc40006800000 */
[----:B-----5:R-:W-:Y:S02]  /*0380*/  FSETP.NAN.AND P3, PT, R19, R19, PT ;  /* 0x000000131300720b */ /* 0x020fe40003f68000 */
[----:B------:R-:W-:Y:S02]  /*0390*/  FSETP.GEU.AND P4, PT, R13, R15, PT ;  /* 0x0000000f0d00720b */ /* 0x000fe40003f8e000 */
[----:B------:R-:W-:Y:S02]  /*03a0*/  FSETP.NAN.AND P1, PT, R18, R18, PT ;  /* 0x000000121200720b */ /* 0x000fe40003f28000 */
[----:B------:R-:W-:Y:S02]  /*03b0*/  @!P2 SEL R15, R15, R13, !P4 ;  /* 0x0000000d0f0fa207 */ /* 0x000fe40006000000 */
[----:B------:R-:W-:Y:S02]  /*03c0*/  P2R R8, PR, RZ, 0x20 ;  /* 0x00000020ff087803 */ /* 0x000fe40000000000 */
[----:B------:R-:W-:-:S04]  /*03d0*/  FSETP.GEU.AND P2, PT, R15, R19, PT ;  /* 0x000000130f00720b */ /* 0x000fc80003f4e000 */
[----:B------:R-:W-:Y:S02]  /*03e0*/  @!P3 SEL R19, R19, R15, !P2 ;  /* 0x0000000f1313b207 */ /* 0x000fe40005000000 */
[----:B------:R-:W-:-:S04]  /*03f0*/  FSETP.GEU.AND P3, PT, R14, R18, PT ;  /* 0x000000120e00720b */ /* 0x000fc80003f6e000 */
[----:B------:R-:W-:Y:S02]  /*0400*/  @!P1 SEL R18, R18, R14, !P3 ;  /* 0x0000000e12129207 */ /* 0x000fe40005800000 */
[-C--:B---3--:R-:W-:Y:S02]  /*0410*/  FSETP.NAN.AND P1, PT, R16, R16.reuse, PT ;  /* 0x000000101000720b */ /* 0x088fe40003f28000 */
[----:B------:R-:W-:-:S04]  /*0420*/  FSETP.GEU.AND P5, PT, R18, R16, PT ;  /* 0x000000101200720b */ /* 0x000fc80003fae000 */
[----:B------:R-:W-:-:S07]  /*0430*/  P2R R20, PR, RZ, 0x20 ;  /* 0x00000020ff147803 */ /* 0x000fce0000000000 */
[----:B------:R-:W-:Y:S02]  /*0440*/  @!P1 SEL R16, R16, R18, !P5 ;  /* 0x0000001210109207 */ /* 0x000fe40006800000 */
[-C--:B------:R-:W-:Y:S02]  /*0450*/  FSETP.NAN.AND P1, PT, R17, R17.reuse, PT ;  /* 0x000000111100720b */ /* 0x080fe40003f28000 */
[----:B------:R-:W-:Y:S01]  /*0460*/  FSETP.GEU.AND P5, PT, R19, R17, PT ;  /* 0x000000111300720b */ /* 0x000fe20003fae000 */
[----:B------:R-:W-:Y:S01]  /*0470*/  VIADD R15, R9, 0x1200 ;  /* 0x00001200090f7836 */ /* 0x000fe20000000000 */
[----:B------:R-:W-:Y:S02]  /*0480*/  CS2R R12, SRZ ;  /* 0x00000000000c7805 */ /* 0x000fe4000001ff00 */
[----:B------:R-:W-:-:S07]  /*0490*/  P2R R21, PR, RZ, 0x20 ;  /* 0x00000020ff157803 */ /* 0x000fce0000000000 */
[----:B------:R-:W-:Y:S01]  /*04a0*/  @!P1 SEL R17, R17, R19, !P5 ;  /* 0x0000001311119207 */ /* 0x000fe20006800000 */
[----:B------:R-:W-:-:S04]  /*04b0*/  VIADD R19, R9, 0xa80 ;  /* 0x00000a8009137836 */ /* 0x000fc80000000000 */
[----:B------:R-:W-:-:S05]  /*04c0*/  IMAD.WIDE R18, R19, 0x4, R2 ;  /* 0x0000000413127825 */ /* 0x000fca00078e0202 */
[----:B------:R-:W2:Y:S01]  /*04d0*/  @P0 LDG.E.EL.64 R10, desc[UR6][R18.64] ;  /* 0x00000006120a0981 */ /* 0x000ea2000c2e1b00 */
[----:B------:R-:W-:-:S05]  /*04e0*/  IMAD.WIDE R14, R15, 0x4, R2 ;  /* 0x000000040f0e7825 */ /* 0x000fca00078e0202 */
[----:B------:R-:W3:Y:S01]  /*04f0*/  @P0 LDG.E.EL.64 R12, desc[UR6][R14.64] ;  /* 0x000000060e0c0981 */ /* 0x000ee2000c2e1b00 */
[-C--:B--2---:R-:W-:Y:S02]  /*0500*/  FSETP.NAN.AND P1, PT, R11, R11.reuse, PT ;  /* 0x0000000b0b00720b */ /* 0x084fe40003f28000 */
[----:B------:R-:W-:-:S04]  /*0510*/  FSETP.GEU.AND P5, PT, R17, R11, PT ;  /* 0x0000000b1100720b */ /* 0x000fc80003fae000 */
[----:B------:R-:W-:-:S07]  /*0520*/  P2R R19, PR, RZ, 0x20 ;  /* 0x00000020ff137803 */ /* 0x000fce0000000000 */
[----:B------:R-:W-:Y:S02]  /*0530*/  @!P1 SEL R11, R11, R17, !P5 ;  /* 0x000000110b0b9207 */ /* 0x000fe40006800000 */
[-C--:B------:R-:W-:Y:S02]  /*0540*/  FSETP.NAN.AND P1, PT, R10, R10.reuse, PT ;  /* 0x0000000a0a00720b */ /* 0x080fe40003f28000 */
[----:B------:R-:W-:-:S04]  /*0550*/  FSETP.GEU.AND P5, PT, R16, R10, PT ;  /* 0x0000000a1000720b */ /* 0x000fc80003fae000 */
[----:B------:R-:W-:-:S07]  /*0560*/  P2R R18, PR, RZ, 0x20 ;  /* 0x00000020ff127803 */ /* 0x000fce0000000000 */
[----:B------:R-:W-:Y:S02]  /*0570*/  @!P1 SEL R10, R10, R16, !P5 ;  /* 0x000000100a0a9207 */ /* 0x000fe40006800000 */
[-C--:B---3--:R-:W-:Y:S02]  /*0580*/  FSETP.NAN.AND P1, PT, R12, R12.reuse, PT ;  /* 0x0000000c0c00720b */ /* 0x088fe40003f28000 */
[----:B------:R-:W-:-:S04]  /*0590*/  FSETP.GEU.AND P5, PT, R10, R12, PT ;  /* 0x0000000c0a00720b */ /* 0x000fc80003fae000 */
[----:B------:R-:W-:-:S07]  /*05a0*/  P2R R16, PR, RZ, 0x20 ;  /* 0x00000020ff107803 */ /* 0x000fce0000000000 */
[----:B------:R-:W-:Y:S02]  /*05b0*/  @!P1 SEL R12, R12, R10, !P5 ;  /* 0x0000000a0c0c9207 */ /* 0x000fe40006800000 */
[-C--:B------:R-:W-:Y:S02]  /*05c0*/  FSETP.NAN.AND P5, PT, R13, R13.reuse, PT ;  /* 0x0000000d0d00720b */ /* 0x080fe40003fa8000 */
[----:B------:R-:W-:Y:S01]  /*05d0*/  FSETP.GEU.AND P1, PT, R11, R13, PT ;  /* 0x0000000d0b00720b */ /* 0x000fe20003f2e000 */
[----:B------:R-:W-:-:S04]  /*05e0*/  VIADD R17, R9, 0x12c0 ;  /* 0x000012c009117836 */ /* 0x000fc80000000000 */
[----:B------:R-:W-:-:S06]  /*05f0*/  IMAD.WIDE R14, R17, 0x4, R2 ;  /* 0x00000004110e7825 */ /* 0x000fcc00078e0202 */
[----:B------:R-:W-:Y:S02]  /*0600*/  @!P5 SEL R13, R13, R11, !P1 ;  /* 0x0000000b0d0dd207 */ /* 0x000fe40004800000 */
[----:B------:R-:W-:-:S06]  /*0610*/  CS2R R10, SRZ ;  /* 0x00000000000a7805 */ /* 0x000fcc000001ff00 */
[----:B------:R-:W2:Y:S01]  /*0620*/  @P0 LDG.E.EL.64 R10, desc[UR6][R14.64] ;  /* 0x000000060e0a0981 */ /* 0x000ea2000c2e1b00 */
[----:B------:R-:W-:Y:S02]  /*0630*/  P2R R22, PR, RZ, 0x2 ;  /* 0x00000002ff167803 */ /* 0x000fe40000000000 */
[----:B------:R-:W-:Y:S02]  /*0640*/  ISETP.NE.AND P1, PT, R19, RZ, PT ;  /* 0x000000ff1300720c */ /* 0x000fe40003f25270 */
[----:B------:R-:W-:Y:S01]  /*0650*/  SEL R19, RZ, 0x1, !P6 ;  /* 0x00000001ff137807 */ /* 0x000fe20007000000 */
[----:B------:R-:W-:-:S04]  /*0660*/  VIADD R9, R9, 0x1380 ;  /* 0x0000138009097836 */ /* 0x000fc80000000000 */
[----:B------:R-:W-:Y:S01]  /*0670*/  IMAD.WIDE R2, R9, 0x4, R2 ;  /* 0x0000000409027825 */ /* 0x000fe200078e0202 */
[-C--:B--2---:R-:W-:Y:S02]  /*0680*/  FSETP.NAN.AND P5, PT, R10, R10.reuse, PT ;  /* 0x0000000a0a00720b */ /* 0x084fe40003fa8000 */
[----:B------:R-:W-:-:S11]  /*0690*/  FSETP.GEU.AND P6, PT, R12, R10, PT ;  /* 0x0000000a0c00720b */ /* 0x000fd60003fce000 */
[----:B------:R-:W-:Y:S02]  /*06a0*/  @!P5 SEL R10, R10, R12, !P6 ;  /* 0x0000000c0a0ad207 */ /* 0x000fe40007000000 */
[----:B------:R-:W-:Y:S02]  /*06b0*/  ISETP.NE.AND P5, PT, R8, RZ, PT ;  /* 0x000000ff0800720c */ /* 0x000fe40003fa5270 */
[----:B------:R-:W-:-:S06]  /*06c0*/  CS2R R8, SRZ ;  /* 0x0000000000087805 */ /* 0x000fcc000001ff00 */
[----:B------:R1:W2:Y:S01]  /*06d0*/  @P0 LDG.E.EL.64 R8, desc[UR6][R2.64] ;  /* 0x0000000602080981 */ /* 0x0002a2000c2e1b00 */
[----:B------:R-:W-:Y:S01]  /*06e0*/  SEL R19, R19, 0x2, P5 ;  /* 0x0000000213137807 */ /* 0x000fe20002800000 */
[----:B------:R-:W1:Y:S03]  /*06f0*/  S2R R12, SR_TID.X ;  /* 0x00000000000c7919 */ /* 0x000e660000002100 */
[----:B------:R-:W-:Y:S01]  /*0700*/  SEL R19, R19, 0x3, P3 ;  /* 0x0000000313137807 */ /* 0x000fe20001800000 */
[----:B------:R-:W3:Y:S01]  /*0710*/  S2UR UR5, SR_CgaCtaId ;  /* 0x00000000000579c3 */ /* 0x000ee20000008800 */
[----:B------:R-:W-:Y:S02]  /*0720*/  SEL R6, R6, 0x2, P4 ;  /* 0x0000000206067807 */ /* 0x000fe40002000000 */
[----:B------:R-:W-:Y:S02]  /*0730*/  FSETP.NAN.AND P5, PT, R11, R11, PT ;  /* 0x0000000b0b00720b */ /* 0x000fe40003fa8000 */
[----:B------:R-:W-:-:S02]  /*0740*/  SEL R6, R6, 0x3, P2 ;  /* 0x0000000306067807 */ /* 0x000fc40001000000 */
[----:B------:R-:W-:Y:S01]  /*0750*/  FSETP.GEU.AND P4, PT, R13, R11, PT ;  /* 0x0000000b0d00720b */ /* 0x000fe20003f8e000 */
[----:B------:R-:W-:-:S08]  /*0760*/  UMOV UR4, 0x400 ;  /* 0x0000040000047882 */ /* 0x000fd00000000000 */
[----:B------:R-:W-:Y:S02]  /*0770*/  @!P5 SEL R11, R11, R13, !P4 ;  /* 0x0000000d0b0bd207 */ /* 0x000fe40006000000 */
[----:B------:R-:W-:-:S04]  /*0780*/  ISETP.NE.AND P5, PT, R21, RZ, PT ;  /* 0x000000ff1500720c */ /* 0x000fc80003fa5270 */
[----:B------:R-:W-:Y:S01]  /*0790*/  SEL R6, R6, 0x4, P5 ;  /* 0x0000000406067807 */ /* 0x000fe20002800000 */
[----:B---3--:R-:W-:Y:S01]  /*07a0*/  UPRMT UR4, UR5, 0x654, UR4 ;  /* 0x0000065405047896 */ /* 0x008fe20008000004 */
[----:B-1----:R-:W-:-:S05]  /*07b0*/  IMAD.SHL.U32 R2, R12, 0x2, RZ ;  /* 0x000000020c027824 */ /* 0x002fca00078e00ff */
[C---:B------:R-:W-:Y:S02]  /*07c0*/  LOP3.LUT R3, R2.reuse, 0xfe, RZ, 0xc0, !PT ;  /* 0x000000fe02037812 */ /* 0x040fe400078ec0ff */
[----:B------:R-:W-:-:S04]  /*07d0*/  LOP3.LUT R13, R2, 0x100, RZ, 0xfc, !PT ;  /* 0x00000100020d7812 */ /* 0x000fc800078efcff */
[----:B------:R-:W-:-:S05]  /*07e0*/  LOP3.LUT R13, R13, 0x1fc, RZ, 0xc0, !PT ;  /* 0x000001fc0d0d7812 */ /* 0x000fca00078ec0ff */
[----:B------:R-:W-:Y:S01]  /*07f0*/  VIADD R15, R13, UR4 ;  /* 0x000000040d0f7c36 */ /* 0x000fe20008000000 */
[----:B------:R-:W-:Y:S02]  /*0800*/  SEL R6, R6, 0x5, P1 ;  /* 0x0000000506067807 */ /* 0x000fe40000800000 */
[----:B------:R-:W-:Y:S01]  /*0810*/  ISETP.NE.AND P1, PT, R22, RZ, PT ;  /* 0x000000ff1600720c */ /* 0x000fe20003f25270 */
[----:B------:R-:W-:-:S03]  /*0820*/  IMAD R0, R0, 0xc0, R5 ;  /* 0x000000c000007824 */ /* 0x000fc600078e0205 */
[----:B------:R-:W-:-:S04]  /*0830*/  SEL R6, R6, 0x6, P1 ;  /* 0x0000000606067807 */ /* 0x000fc80000800000 */
[----:B------:R-:W-:Y:S02]  /*0840*/  SEL R6, R6, 0x7, P4 ;  /* 0x0000000706067807 */ /* 0x000fe40002000000 */
[-C--:B--2---:R-:W-:Y:S02]  /*0850*/  FSETP.NAN.AND P3, PT, R8, R8.reuse, PT ;  /* 0x000000080800720b */ /* 0x084fe40003f68000 */
[----:B------:R-:W-:-:S11]  /*0860*/  FSETP.GEU.AND P2, PT, R10, R8, PT ;  /* 0x000000080a00720b */ /* 0x000fd60003f4e000 */
[----:B------:R-:W-:Y:S02]  /*0870*/  @!P3 SEL R8, R8, R10, !P2 ;  /* 0x0000000a0808b207 */ /* 0x000fe40005000000 */
[----:B------:R-:W-:-:S04]  /*0880*/  ISETP.NE.AND P3, PT, R20, RZ, PT ;  /* 0x000000ff1400720c */ /* 0x000fc80003f65270 */
[----:B------:R-:W-:Y:S02]  /*0890*/  SEL R19, R19, 0x4, P3 ;  /* 0x0000000413137807 */ /* 0x000fe40001800000 */
[-C--:B------:R-:W-:Y:S02]  /*08a0*/  FSETP.NAN.AND P3, PT, R9, R9.reuse, PT ;  /* 0x000000090900720b */ /* 0x080fe40003f68000 */
[----:B------:R-:W-:Y:S02]  /*08b0*/  FSETP.GEU.AND P5, PT, R11, R9, PT ;  /* 0x000000090b00720b */ /* 0x000fe40003fae000 */
[----:B------:R-:W-:-:S09]  /*08c0*/  LEA R10, R3, UR4, 0x1 ;  /* 0x00000004030a7c11 */ /* 0x000fd2000f8e08ff */
[----:B------:R-:W-:Y:S02]  /*08d0*/  @!P3 SEL R9, R9, R11, !P5 ;  /* 0x0000000b0909b207 */ /* 0x000fe40006800000 */
[----:B------:R-:W-:-:S04]  /*08e0*/  ISETP.NE.AND P3, PT, R18, RZ, PT ;  /* 0x000000ff1200720c */ /* 0x000fc80003f65270 */
[----:B------:R-:W-:Y:S01]  /*08f0*/  SEL R11, R19, 0x5, P3 ;  /* 0x00000005130b7807 */ /* 0x000fe20001800000 */
[----:B------:R-:W-:-:S05]  /*0900*/  IMAD R19, R3, 0x4, R10 ;  /* 0x0000000403137824 */ /* 0x000fca00078e020a */
[----:B------:R-:W-:Y:S04]  /*0910*/  STS [R19], R8 ;  /* 0x0000000813007388 */ /* 0x000fe80000000800 */
[----:B------:R1:W-:Y:S01]  /*0920*/  STS [R19+0x4], R9 ;  /* 0x0000040913007388 */ /* 0x0003e20000000800 */
[----:B------:R-:W-:Y:S02]  /*0930*/  SHF.R.U32.HI R10, RZ, 0x1, R4 ;  /* 0x00000001ff0a7819 */ /* 0x000fe40000011604 */
[----:B------:R-:W-:Y:S02]  /*0940*/  LOP3.LUT R3, R2, 0xfc, RZ, 0xc0, !PT ;  /* 0x000000fc02037812 */ /* 0x000fe400078ec0ff */
[----:B------:R-:W-:Y:S02]  /*0950*/  LOP3.LUT R2, R4, 0x7f, RZ, 0xc0, !PT ;  /* 0x0000007f04027812 */ /* 0x000fe400078ec0ff */
[----:B------:R-:W-:Y:S01]  /*0960*/  SGXT.U32 R10, R10, 0x6 ;  /* 0x000000060a0a781a */ /* 0x000fe20000000000 */
[----:B------:R-:W-:Y:S01]  /*0970*/  VIADD R3, R3, UR4 ;  /* 0x0000000403037c36 */ /* 0x000fe20008000000 */
[----:B------:R-:W-:Y:S02]  /*0980*/  BAR.SYNC.DEFER_BLOCKING 0x0 ;  /* 0x0000000000007b1d */ /* 0x000fe40000010000 */
[----:B------:R-:W-:Y:S01]  /*0990*/  LOP3.LUT R13, R7, R10, RZ, 0xfc, !PT ;  /* 0x0000000a070d7212 */ /* 0x000fe200078efcff */
[----:B------:R-:W-:-:S02]  /*09a0*/  IMAD R10, R2, 0x4, R3 ;  /* 0x00000004020a7824 */ /* 0x000fc400078e0203 */
[----:B------:R-:W-:Y:S01]  /*09b0*/  IMAD R7, R2, 0x4, R15 ;  /* 0x0000000402077824 */ /* 0x000fe200078e020f */
[C---:B------:R-:W-:Y:S01]  /*09c0*/  LOP3.LUT R14, R13.reuse, 0x40, RZ, 0xfc, !PT ;  /* 0x000000400d0e7812 */ /* 0x040fe200078efcff */
[----:B------:R-:W-:Y:S01]  /*09d0*/  IMAD.HI R15, R13, 0x51eb851f, RZ ;  /* 0x51eb851f0d0f7827 */ /* 0x000fe200078e02ff */
[----:B------:R-:W2:Y:S01]  /*09e0*/  LDC.64 R2, c[0x0][0x218] ;  /* 0x00008600ff027b82 */ /* 0x000ea20000000a00 */
[----:B------:R-:W-:Y:S01]  /*09f0*/  ISETP.NE.AND P3, PT, R16, RZ, PT ;  /* 0x000000ff1000720c */ /* 0x000fe20003f65270 */
[----:B------:R-:W-:Y:S01]  /*0a00*/  ULDC.64 UR4, c[0x0][0x220] ;  /* 0x0000880000047ab9 */ /* 0x000fe20000000a00 */
[----:B------:R-:W-:Y:S01]  /*0a10*/  IMAD.HI R17, R14, 0x51eb851f, RZ ;  /* 0x51eb851f0e117827 */ /* 0x000fe200078e02ff */
[----:B------:R-:W3:Y:S04]  /*0a20*/  LDS R10, [R10] ;  /* 0x000000000a0a7984 */ /* 0x000ee80000000800 */
[----:B------:R-:W4:Y:S01]  /*0a30*/  LDS R7, [R7+0x200] ;  /* 0x0002000007077984 */ /* 0x000f220000000800 */
[----:B------:R-:W-:-:S02]  /*0a40*/  SHF.R.U32.HI R16, RZ, 0x1f, R15 ;  /* 0x0000001fff107819 */ /* 0x000fc4000001160f */
[----:B------:R-:W-:Y:S02]  /*0a50*/  SHF.R.U32.HI R18, RZ, 0x1f, R17 ;  /* 0x0000001fff127819 */ /* 0x000fe40000011611 */
[----:B------:R-:W-:Y:S02]  /*0a60*/  LOP3.LUT R4, R5, 0x1, R4, 0xf8, !PT ;  /* 0x0000000105047812 */ /* 0x000fe400078ef804 */
[----:B------:R-:W-:Y:S02]  /*0a70*/  LEA.HI.SX32 R16, R15, R16, 0x1d ;  /* 0x000000100f107211 */ /* 0x000fe400078feaff */
[----:B------:R-:W-:Y:S02]  /*0a80*/  LEA.HI.SX32 R17, R17, R18, 0x1d ;  /* 0x0000001211117211 */ /* 0x000fe400078feaff */
[----:B------:R-:W-:Y:S02]  /*0a90*/  SEL R11, R11, 0x6, P3 ;  /* 0x000000060b0b7807 */ /* 0x000fe40001800000 */
[----:B------:R-:W-:Y:S01]  /*0aa0*/  ISETP.GE.AND P3, PT, R4, 0xc0, PT ;  /* 0x000000c00400780c */ /* 0x000fe20003f66270 */
[----:B------:R-:W-:Y:S01]  /*0ab0*/  IMAD R4, R16, -0x19, R13 ;  /* 0xffffffe710047824 */ /* 0x000fe200078e020d */
[----:B-1----:R-:W-:Y:S01]  /*0ac0*/  LOP3.LUT R9, R5, 0x1, R12, 0xf8, !PT ;  /* 0x0000000105097812 */ /* 0x002fe200078ef80c */
[----:B------:R-:W-:Y:S01]  /*0ad0*/  IMAD R8, R17, -0x19, R14 ;  /* 0xffffffe711087824 */ /* 0x000fe200078e020e */
[----:B------:R-:W-:-:S02]  /*0ae0*/  ISETP.LT.AND P1, PT, R13, 0x64, !P3 ;  /* 0x000000640d00780c */ /* 0x000fc40005f21270 */
[----:B------:R-:W-:Y:S01]  /*0af0*/  ISETP.LT.AND P3, PT, R14, 0x64, !P3 ;  /* 0x000000640e00780c */ /* 0x000fe20005f61270 */
[----:B------:R-:W-:Y:S02]  /*0b00*/  IMAD R5, R9, 0x19, R4 ;  /* 0x0000001909057824 */ /* 0x000fe400078e0204 */
[----:B------:R-:W-:Y:S01]  /*0b10*/  IMAD R8, R17, 0x2580, R8 ;  /* 0x0000258011087824 */ /* 0x000fe200078e0208 */
[----:B------:R-:W-:Y:S01]  /*0b20*/  SEL R11, R11, 0x7, P6 ;  /* 0x000000070b0b7807 */ /* 0x000fe20003000000 */
[----:B------:R-:W-:Y:S02]  /*0b30*/  IMAD R5, R16, 0x2580, R5 ;  /* 0x0000258010057824 */ /* 0x000fe400078e0205 */
[----:B------:R-:W-:Y:S01]  /*0b40*/  IMAD R9, R9, 0x19, R8 ;  /* 0x0000001909097824 */ /* 0x000fe200078e0208 */
[----:B------:R-:W-:Y:S01]  /*0b50*/  SEL R11, R11, 0x8, P2 ;  /* 0x000000080b0b7807 */ /* 0x000fe20001000000 */
[----:B--2---:R-:W-:Y:S01]  /*0b60*/  IMAD.WIDE R4, R5, 0x4, R2 ;  /* 0x0000000405047825 */ /* 0x004fe200078e0202 */
[----:B------:R-:W-:-:S03]  /*0b70*/  IADD3 R8, P2, R0, UR4, RZ ;  /* 0x0000000400087c10 */ /* 0x000fc6000ff5e0ff */
[----:B------:R-:W-:Y:S01]  /*0b80*/  IMAD.WIDE R2, R9, 0x4, R2 ;  /* 0x0000000409027825 */ /* 0x000fe200078e0202 */
[----:B------:R-:W-:Y:S02]  /*0b90*/  SEL R13, R6, 0x8, P5 ;  /* 0x00000008060d7807 */ /* 0x000fe40002800000 */
[----:B------:R-:W-:Y:S01]  /*0ba0*/  LOP3.LUT R6, R11, 0xff, RZ, 0xc0, !PT ;  /* 0x000000ff0b067812 */ /* 0x000fe200078ec0ff */
[----:B---3--:R1:W-:Y:S01]  /*0bb0*/  @P1 STG.E desc[UR6][R4.64], R10 ;  /* 0x0000000a04001986 */ /* 0x0083e2000c101906 */
[----:B------:R-:W-:-:S03]  /*0bc0*/  LEA.HI.X.SX32 R9, R0, UR5, 0x1, P2 ;  /* 0x0000000500097c11 */ /* 0x000fc600090f0eff */
[----:B----4-:R1:W-:Y:S01]  /*0bd0*/  @P3 STG.E desc[UR6][R2.64], R7 ;  /* 0x0000000702003986 */ /* 0x0103e2000c101906 */
[----:B------:R-:W-:Y:S01]  /*0be0*/  IMAD R13, R13, 0x100, R6 ;  /* 0x000001000d0d7824 */ /* 0x000fe200078e0206 */
[----:B------:R-:W-:Y:S06]  /*0bf0*/  @!P0 EXIT ;  /* 0x000000000000894d */ /* 0x000fec0003800000 */
[----:B------:R-:W-:Y:S01]  /*0c00*/  STG.E.U16 desc[UR6][R8.64], R13 ;  /* 0x0000000d08007986 */ /* 0x000fe2000c101506 */
[----:B------:R-:W-:Y:S05]  /*0c10*/  EXIT ;  /* 0x000000000000794d */ /* 0x000fea0003800000 */
.L_x_0:
[----:B------:R-:W-:-:S00]  /*0c20*/  BRA `(.L_x_0) ;  /* 0xfffffffc00fc7947 */ /* 0x000fc0000383ffff */
[----:B------:R-:W-:-:S00]  /*0c30*/  NOP ;  /* 0x0000000000007918 */ /* 0x000fc00000000000 */
        /* <DEDUP_REMOVED lines=12> */
.L_x_1:


//--------------------- .nv.shared.triton_poi_fused_max_pool2d_with_indices_15 --------------------------
	.section	.nv.shared.triton_poi_fused_max_pool2d_with_indices_15,"aw",@nobits
	.sectionflags	@""
	.align	16
	.zero		1024


//--------------------- .nv.constant0.triton_poi_fused_max_pool2d_with_indices_15 --------------------------
	.section	.nv.constant0.triton_poi_fused_max_pool2d_with_indices_15,"a",@progbits
	.sectionflags	@""
	.align	4
.nv.constant0.triton_poi_fused_max_pool2d_with_indices_15:
	.zero		560
